	.headerflags	@"EF_CUDA_TEXMODE_UNIFIED EF_CUDA_64BIT_ADDRESS EF_CUDA_ACCELERATORS EF_CUDA_SM90 EF_CUDA_VIRTUAL_SM(EF_CUDA_SM90)"
	.elftype	@"ET_EXEC"


//--------------------- .nv.info                  --------------------------
	.section	.nv.info,"",@"SHT_CUDA_INFO"
	.align	4


	//----- nvinfo : EIATTR_REGCOUNT
	.align		4
        /*0000*/ 	.byte	0x04, 0x2f
        /*0002*/ 	.short	(.L_3 - .L_2)
	.align		4
.L_2:
        /*0004*/ 	.word	index@(triton_poi_fused__native_batch_norm_legit_no_training_cat_relu_7)
        /*0008*/ 	.word	0x0000001e


	//----- nvinfo : EIATTR_MIN_STACK_SIZE
	.align		4
.L_3:
        /*000c*/ 	.byte	0x04, 0x12
        /*000e*/ 	.short	(.L_5 - .L_4)
	.align		4
.L_4:
        /*0010*/ 	.word	index@(triton_poi_fused__native_batch_norm_legit_no_training_cat_relu_7)
        /*0014*/ 	.word	0x00000000


	//----- nvinfo : EIATTR_FRAME_SIZE
	.align		4
.L_5:
        /*0018*/ 	.byte	0x04, 0x11
        /*001a*/ 	.short	(.L_7 - .L_6)
	.align		4
.L_6:
        /*001c*/ 	.word	index@(triton_poi_fused__native_batch_norm_legit_no_training_cat_relu_7)
        /*0020*/ 	.word	0x00000000


	//----- nvinfo : EIATTR_MIN_STACK_SIZE
	.align		4
.L_7:
        /*0024*/ 	.byte	0x04, 0x12
        /*0026*/ 	.short	(.L_9 - .L_8)
	.align		4
.L_8:
        /*0028*/ 	.word	index@(triton_poi_fused__native_batch_norm_legit_no_training_cat_relu_7)
        /*002c*/ 	.word	0x00000000
.L_9:


//--------------------- .nv.info.triton_poi_fused__native_batch_norm_legit_no_training_cat_relu_7 --------------------------
	.section	.nv.info.triton_poi_fused__native_batch_norm_legit_no_training_cat_relu_7,"",@"SHT_CUDA_INFO"
	.sectionflags	@""
	.align	4


	//----- nvinfo : EIATTR_CUDA_API_VERSION
	.align		4
        /*0000*/ 	.byte	0x04, 0x37
        /*0002*/ 	.short	(.L_11 - .L_10)
.L_10:
        /*0004*/ 	.word	0x0000007c


	//----- nvinfo : EIATTR_KPARAM_INFO
	.align		4
.L_11:
        /*0008*/ 	.byte	0x04, 0x17
        /*000a*/ 	.short	(.L_13 - .L_12)
.L_12:
        /*000c*/ 	.word	0x00000000
        /*0010*/ 	.short	0x0009
        /*0012*/ 	.short	0x0048
        /*0014*/ 	.byte	0x00, 0xf0, 0x11, 0x00


	//----- nvinfo : EIATTR_KPARAM_INFO
	.align		4
.L_13:
        /*0018*/ 	.byte	0x04, 0x17
        /*001a*/ 	.short	(.L_15 - .L_14)
.L_14:
        /*001c*/ 	.word	0x00000000
        /*0020*/ 	.short	0x0008
        /*0022*/ 	.short	0x0040
        /*0024*/ 	.byte	0x00, 0xf4, 0x21, 0x00


	//----- nvinfo : EIATTR_KPARAM_INFO
	.align		4
.L_15:
        /*0028*/ 	.byte	0x04, 0x17
        /*002a*/ 	.short	(.L_17 - .L_16)
.L_16:
        /*002c*/ 	.word	0x00000000
        /*0030*/ 	.short	0x0007
        /*0032*/ 	.short	0x0038
        /*0034*/ 	.byte	0x00, 0xf4, 0x21, 0x00


	//----- nvinfo : EIATTR_KPARAM_INFO
	.align		4
.L_17:
        /*0038*/ 	.byte	0x04, 0x17
        /*003a*/ 	.short	(.L_19 - .L_18)
.L_18:
        /*003c*/ 	.word	0x00000000
        /*0040*/ 	.short	0x0006
        /*0042*/ 	.short	0x0030
        /*0044*/ 	.byte	0x00, 0xf4, 0x21, 0x00


	//----- nvinfo : EIATTR_KPARAM_INFO
	.align		4
.L_19:
        /*0048*/ 	.byte	0x04, 0x17
        /*004a*/ 	.short	(.L_21 - .L_20)
.L_20:
        /*004c*/ 	.word	0x00000000
        /*0050*/ 	.short	0x0005
        /*0052*/ 	.short	0x0028
        /*0054*/ 	.byte	0x00, 0xf4, 0x21, 0x00


	//----- nvinfo : EIATTR_KPARAM_INFO
	.align		4
.L_21:
        /*0058*/ 	.byte	0x04, 0x17
        /*005a*/ 	.short	(.L_23 - .L_22)
.L_22:
        /*005c*/ 	.word	0x00000000
        /*0060*/ 	.short	0x0004
        /*0062*/ 	.short	0x0020
        /*0064*/ 	.byte	0x00, 0xf4, 0x21, 0x00


	//----- nvinfo : EIATTR_KPARAM_INFO
	.align		4
.L_23:
        /*0068*/ 	.byte	0x04, 0x17
        /*006a*/ 	.short	(.L_25 - .L_24)
.L_24:
        /*006c*/ 	.word	0x00000000
        /*0070*/ 	.short	0x0003
        /*0072*/ 	.short	0x0018
        /*0074*/ 	.byte	0x00, 0xf4, 0x21, 0x00


	//----- nvinfo : EIATTR_KPARAM_INFO
	.align		4
.L_25:
        /*0078*/ 	.byte	0x04, 0x17
        /*007a*/ 	.short	(.L_27 - .L_26)
.L_26:
        /*007c*/ 	.word	0x00000000
        /*0080*/ 	.short	0x0002
        /*0082*/ 	.short	0x0010
        /*0084*/ 	.byte	0x00, 0xf4, 0x21, 0x00


	//----- nvinfo : EIATTR_KPARAM_INFO
	.align		4
.L_27:
        /*0088*/ 	.byte	0x04, 0x17
        /*008a*/ 	.short	(.L_29 - .L_28)
.L_28:
        /*008c*/ 	.word	0x00000000
        /*0090*/ 	.short	0x0001
        /*0092*/ 	.short	0x0008
        /*0094*/ 	.byte	0x00, 0xf4, 0x21, 0x00


	//----- nvinfo : EIATTR_KPARAM_INFO
	.align		4
.L_29:
        /*0098*/ 	.byte	0x04, 0x17
        /*009a*/ 	.short	(.L_31 - .L_30)
.L_30:
        /*009c*/ 	.word	0x00000000
        /*00a0*/ 	.short	0x0000
        /*00a2*/ 	.short	0x0000
        /*00a4*/ 	.byte	0x00, 0xf4, 0x21, 0x00


	//----- nvinfo : EIATTR_SPARSE_MMA_MASK
	.align		4
.L_31:
        /*00a8*/ 	.byte	0x03, 0x50
        /*00aa*/ 	.short	0x0000


	//----- nvinfo : EIATTR_MAXREG_COUNT
	.align		4
        /*00ac*/ 	.byte	0x03, 0x1b
        /*00ae*/ 	.short	0x00ff


	//----- nvinfo : EIATTR_EXIT_INSTR_OFFSETS
	.align		4
        /*00b0*/ 	.byte	0x04, 0x1c
        /*00b2*/ 	.short	(.L_33 - .L_32)


	//   ....[0]....
.L_32:
        /*00b4*/ 	.word	0x00000820


	//----- nvinfo : EIATTR_REQNTID
	.align		4
.L_33:
        /*00b8*/ 	.byte	0x04, 0x10
        /*00ba*/ 	.short	(.L_35 - .L_34)
.L_34:
        /*00bc*/ 	.word	0x00000080
        /*00c0*/ 	.word	0x00000001
        /*00c4*/ 	.word	0x00000001


	//----- nvinfo : EIATTR_CBANK_PARAM_SIZE
	.align		4
.L_35:
        /*00c8*/ 	.byte	0x03, 0x19
        /*00ca*/ 	.short	0x004c


	//----- nvinfo : EIATTR_PARAM_CBANK
	.align		4
        /*00cc*/ 	.byte	0x04, 0x0a
        /*00ce*/ 	.short	(.L_37 - .L_36)
	.align		4
.L_36:
        /*00d0*/ 	.word	index@(.nv.constant0.triton_poi_fused__native_batch_norm_legit_no_training_cat_relu_7)
        /*00d4*/ 	.short	0x0210
        /*00d6*/ 	.short	0x004c


	//----- nvinfo : EIATTR_SW_WAR
	.align		4
.L_37:
        /*00d8*/ 	.byte	0x04, 0x36
        /*00da*/ 	.short	(.L_39 - .L_38)
.L_38:
        /*00dc*/ 	.word	0x00000008
.L_39:


//--------------------- .nv.callgraph             --------------------------
	.section	.nv.callgraph,"",@"SHT_CUDA_CALLGRAPH"
	.align	4
	.sectionentsize	8
	.align		4
        /*0000*/ 	.word	0x00000000
	.align		4
        /*0004*/ 	.word	0xffffffff
	.align		4
        /*0008*/ 	.word	0x00000000
	.align		4
        /*000c*/ 	.word	0xfffffffe
	.align		4
        /*0010*/ 	.word	0x00000000
	.align		4
        /*0014*/ 	.word	0xfffffffd
	.align		4
        /*0018*/ 	.word	0x00000000
	.align		4
        /*001c*/ 	.word	0xfffffffc


//--------------------- .nv.constant4             --------------------------
	.section	.nv.constant4,"a",@progbits
	.align	8
	.align		8
.nv.constant4:
        /*0000*/ 	.dword	_$_str
	.align		8
        /*0008*/ 	.dword	_$_str_$_2


//--------------------- .text.triton_poi_fused__native_batch_norm_legit_no_training_cat_relu_7 --------------------------
	.section	.text.triton_poi_fused__native_batch_norm_legit_no_training_cat_relu_7,"ax",@progbits
	.align	128
        .global         triton_poi_fused__native_batch_norm_legit_no_training_cat_relu_7
        .type           triton_poi_fused__native_batch_norm_legit_no_training_cat_relu_7,@function
        .size           triton_poi_fused__native_batch_norm_legit_no_training_cat_relu_7,(.L_x_1 - triton_poi_fused__native_batch_norm_legit_no_training_cat_relu_7)
        .other          triton_poi_fused__native_batch_norm_legit_no_training_cat_relu_7,@"STO_CUDA_ENTRY STV_DEFAULT"
triton_poi_fused__native_batch_norm_legit_no_training_cat_relu_7:
.text.triton_poi_fused__native_batch_norm_legit_no_training_cat_relu_7:
[----:B------:R-:W-:Y:S01]  /*0000*/  LDC R1, c[0x0][0x28] ;  /* 0x00000a00ff017b82 */ /* 0x000fe20000000800 */
[----:B------:R-:W1:Y:S07]  /*0010*/  S2R R0, SR_TID.X ;  /* 0x0000000000007919 */ /* 0x000e6e0000002100 */
[----:B------:R-:W2:Y:S01]  /*0020*/  LDC.64 R10, c[0x0][0x220] ;  /* 0x00008800ff0a7b82 */ /* 0x000ea20000000a00 */
[----:B------:R-:W-:Y:S01]  /*0030*/  ULDC.64 UR4, c[0x0][0x208] ;  /* 0x0000820000047ab9 */ /* 0x000fe20000000a00 */
[----:B------:R-:W3:Y:S06]  /*0040*/  S2R R5, SR_CTAID.X ;  /* 0x0000000000057919 */ /* 0x000eec0000002500 */
[----:B------:R-:W4:Y:S01]  /*0050*/  LDC.64 R8, c[0x0][0x230] ;  /* 0x00008c00ff087b82 */ /* 0x000f220000000a00 */
[----:B------:R-:W-:-:S07]  /*0060*/  CS2R R6, SRZ ;  /* 0x0000000000067805 */ /* 0x000fce000001ff00 */
[----:B------:R-:W5:Y:S08]  /*0070*/  LDC.64 R24, c[0x0][0x210] ;  /* 0x00008400ff187b82 */ /* 0x000f700000000a00 */
[----:B------:R-:W2:Y:S01]  /*0080*/  LDC.64 R26, c[0x0][0x218] ;  /* 0x00008600ff1a7b82 */ /* 0x000ea20000000a00 */
[----:B-1----:R-:W-:-:S05]  /*0090*/  IMAD.SHL.U32 R0, R0, 0x2, RZ ;  /* 0x0000000200007824 */ /* 0x002fca00078e00ff */
[----:B------:R-:W-:-:S05]  /*00a0*/  LOP3.LUT R0, R0, 0xfe, RZ, 0xc0, !PT ;  /* 0x000000fe00007812 */ /* 0x000fca00078ec0ff */
[----:B---3--:R-:W-:Y:S01]  /*00b0*/  IMAD R0, R5, 0x100, R0 ;  /* 0x0000010005007824 */ /* 0x008fe200078e0200 */
[----:B------:R-:W-:-:S04]  /*00c0*/  SHF.R.S32.HI R5, RZ, 0x17, R5 ;  /* 0x00000017ff057819 */ /* 0x000fc80000011405 */
[----:B------:R-:W-:Y:S02]  /*00d0*/  SHF.R.S32.HI R3, RZ, 0x1f, R0 ;  /* 0x0000001fff037819 */ /* 0x000fe40000011400 */
[----:B------:R-:W-:Y:S02]  /*00e0*/  SGXT R5, R5, 0x1 ;  /* 0x000000010505781a */ /* 0x000fe40000000200 */
[-C--:B------:R-:W-:Y:S02]  /*00f0*/  LEA.HI R3, R3, R0.reuse, RZ, 0x6 ;  /* 0x0000000003037211 */ /* 0x080fe400078f30ff */
[----:B------:R-:W-:Y:S02]  /*0100*/  LEA.HI R5, R5, R0, RZ, 0xa ;  /* 0x0000000005057211 */ /* 0x000fe400078f50ff */
[----:B------:R-:W-:Y:S02]  /*0110*/  SHF.R.S32.HI R15, RZ, 0x6, R3 ;  /* 0x00000006ff0f7819 */ /* 0x000fe40000011403 */
[----:B------:R-:W-:-:S02]  /*0120*/  LOP3.LUT R3, R3, 0xffffffc0, RZ, 0xc0, !PT ;  /* 0xffffffc003037812 */ /* 0x000fc400078ec0ff */
[----:B------:R-:W-:Y:S02]  /*0130*/  LEA.HI R2, R15, R15, RZ, 0x4 ;  /* 0x0000000f0f027211 */ /* 0x000fe400078f20ff */
[----:B------:R-:W-:Y:S01]  /*0140*/  LOP3.LUT R5, R5, 0xfffffc00, RZ, 0xc0, !PT ;  /* 0xfffffc0005057812 */ /* 0x000fe200078ec0ff */
[----:B------:R-:W-:Y:S01]  /*0150*/  IMAD.IADD R18, R0, 0x1, -R3 ;  /* 0x0000000100127824 */ /* 0x000fe200078e0a03 */
[----:B------:R-:W-:-:S03]  /*0160*/  LOP3.LUT R2, R2, 0x7fffff0, RZ, 0xc0, !PT ;  /* 0x07fffff002027812 */ /* 0x000fc600078ec0ff */
[C---:B------:R-:W-:Y:S01]  /*0170*/  IMAD.IADD R5, R18.reuse, 0x1, R5 ;  /* 0x0000000112057824 */ /* 0x040fe200078e0205 */
[----:B------:R-:W-:Y:S01]  /*0180*/  ISETP.GT.AND P2, PT, R18, 0x2f, PT ;  /* 0x0000002f1200780c */ /* 0x000fe20003f44270 */
[----:B------:R-:W-:-:S04]  /*0190*/  IMAD.IADD R2, R15, 0x1, -R2 ;  /* 0x000000010f027824 */ /* 0x000fc800078e0a02 */
[----:B------:R-:W-:Y:S01]  /*01a0*/  IMAD R14, R2, 0x20, R5 ;  /* 0x00000020020e7824 */ /* 0x000fe200078e0205 */
[----:B------:R-:W-:Y:S02]  /*01b0*/  CS2R R2, SRZ ;  /* 0x0000000000027805 */ /* 0x000fe4000001ff00 */
[----:B------:R-:W-:Y:S01]  /*01c0*/  CS2R R4, SRZ ;  /* 0x0000000000047805 */ /* 0x000fe2000001ff00 */
[C---:B------:R-:W-:Y:S02]  /*01d0*/  VIADD R13, R14.reuse, 0xffffffd0 ;  /* 0xffffffd00e0d7836 */ /* 0x040fe40000000000 */
[----:B------:R-:W-:Y:S02]  /*01e0*/  VIADD R17, R14, 0xffffffe0 ;  /* 0xffffffe00e117836 */ /* 0x000fe40000000000 */
[----:B--2---:R-:W-:-:S04]  /*01f0*/  IMAD.WIDE R12, R13, 0x4, R10 ;  /* 0x000000040d0c7825 */ /* 0x004fc800078e020a */
[----:B------:R-:W-:Y:S01]  /*0200*/  IMAD.WIDE R16, R17, 0x4, R10 ;  /* 0x0000000411107825 */ /* 0x000fe200078e020a */
[----:B------:R-:W2:Y:S03]  /*0210*/  @P2 LDG.E.EL.64 R2, desc[UR4][R12.64] ;  /* 0x000000040c022981 */ /* 0x000ea6000c2e1b00 */
[----:B------:R-:W-:Y:S01]  /*0220*/  VIADD R21, R14, 0x1d0 ;  /* 0x000001d00e157836 */ /* 0x000fe20000000000 */
[----:B------:R1:W3:Y:S01]  /*0230*/  @P2 LDG.E.EL.64 R4, desc[UR4][R16.64] ;  /* 0x0000000410042981 */ /* 0x0002e2000c2e1b00 */
[----:B----4-:R-:W-:-:S04]  /*0240*/  IMAD.WIDE R8, R18, 0x4, R8 ;  /* 0x0000000412087825 */ /* 0x010fc800078e0208 */
[--C-:B------:R-:W-:Y:S02]  /*0250*/  IMAD.WIDE R20, R21, 0x4, R10.reuse ;  /* 0x0000000415147825 */ /* 0x100fe400078e020a */
[----:B------:R-:W4:Y:S02]  /*0260*/  LDG.E.EL.64 R8, desc[UR4][R8.64] ;  /* 0x0000000408087981 */ /* 0x000f24000c2e1b00 */
[----:B------:R-:W-:Y:S01]  /*0270*/  VIADD R23, R14, 0x1e0 ;  /* 0x000001e00e177836 */ /* 0x000fe20000000000 */
[----:B-1----:R-:W1:Y:S01]  /*0280*/  LDC.64 R16, c[0x0][0x228] ;  /* 0x00008a00ff107b82 */ /* 0x002e620000000a00 */
[----:B------:R5:W4:Y:S02]  /*0290*/  @P2 LDG.E.EL.64 R6, desc[UR4][R20.64] ;  /* 0x0000000414062981 */ /* 0x000b24000c2e1b00 */
[----:B------:R-:W-:Y:S01]  /*02a0*/  IMAD.WIDE R22, R23, 0x4, R10 ;  /* 0x0000000417167825 */ /* 0x000fe200078e020a */
[----:B------:R-:W-:-:S06]  /*02b0*/  CS2R R10, SRZ ;  /* 0x00000000000a7805 */ /* 0x000fcc000001ff00 */
[----:B------:R5:W4:Y:S01]  /*02c0*/  @P2 LDG.E.EL.64 R10, desc[UR4][R22.64] ;  /* 0x00000004160a2981 */ /* 0x000b22000c2e1b00 */
[----:B------:R-:W-:Y:S01]  /*02d0*/  ISETP.GE.AND P0, PT, R18, 0x30, PT ;  /* 0x000000301200780c */ /* 0x000fe20003f06270 */
[----:B0----5:R-:W0:Y:S01]  /*02e0*/  LDC.64 R20, c[0x0][0x240] ;  /* 0x00009000ff147b82 */ /* 0x021e220000000a00 */
[----:B------:R-:W-:Y:S01]  /*02f0*/  IMAD R15, R15, 0x30, R18 ;  /* 0x000000300f0f7824 */ /* 0x000fe200078e0212 */
[----:B------:R-:W-:-:S06]  /*0300*/  CS2R R12, SRZ ;  /* 0x00000000000c7805 */ /* 0x000fcc000001ff00 */
[----:B------:R-:W5:Y:S01]  /*0310*/  LDC.64 R22, c[0x0][0x238] ;  /* 0x00008e00ff167b82 */ /* 0x000f620000000a00 */
[----:B------:R-:W-:Y:S01]  /*0320*/  IMAD.WIDE R24, R15, 0x4, R24 ;  /* 0x000000040f187825 */ /* 0x000fe200078e0218 */
[----:B------:R-:W-:-:S03]  /*0330*/  CS2R R14, SRZ ;  /* 0x00000000000e7805 */ /* 0x000fc6000001ff00 */
[----:B------:R-:W-:-:S03]  /*0340*/  IMAD.WIDE R26, R18, 0x4, R26 ;  /* 0x00000004121a7825 */ /* 0x000fc600078e021a */
[----:B------:R-:W4:Y:S01]  /*0350*/  @!P0 LDG.E.EL.64 R14, desc[UR4][R24.64] ;  /* 0x00000004180e8981 */ /* 0x000f22000c2e1b00 */
[----:B-1----:R-:W-:-:S03]  /*0360*/  IMAD.WIDE R16, R18, 0x4, R16 ;  /* 0x0000000412107825 */ /* 0x002fc600078e0210 */
[----:B------:R2:W4:Y:S04]  /*0370*/  @!P0 LDG.E.EL.64 R12, desc[UR4][R26.64] ;  /* 0x000000041a0c8981 */ /* 0x000528000c2e1b00 */
[----:B------:R-:W4:Y:S01]  /*0380*/  LDG.E.EL.64 R16, desc[UR4][R16.64] ;  /* 0x0000000410107981 */ /* 0x000f22000c2e1b00 */
[----:B0-----:R-:W-:-:S06]  /*0390*/  IMAD.WIDE R20, R18, 0x4, R20 ;  /* 0x0000000412147825 */ /* 0x001fcc00078e0214 */
[----:B------:R-:W4:Y:S01]  /*03a0*/  LDG.E.EL.64 R20, desc[UR4][R20.64] ;  /* 0x0000000414147981 */ /* 0x000f22000c2e1b00 */
[----:B-----5:R-:W-:-:S05]  /*03b0*/  IMAD.WIDE R22, R18, 0x4, R22 ;  /* 0x0000000412167825 */ /* 0x020fca00078e0216 */
[----:B------:R0:W5:Y:S01]  /*03c0*/  LDG.E.EL.64 R18, desc[UR4][R22.64] ;  /* 0x0000000416127981 */ /* 0x000162000c2e1b00 */
[----:B--2---:R-:W-:Y:S02]  /*03d0*/  SEL R26, R3, RZ, P2 ;  /* 0x000000ff031a7207 */ /* 0x004fe40001000000 */
[----:B---3--:R-:W-:-:S04]  /*03e0*/  SEL R5, R5, RZ, P2 ;  /* 0x000000ff05057207 */ /* 0x008fc80001000000 */
[----:B------:R-:W-:Y:S01]  /*03f0*/  FSETP.GT.AND P3, PT, R5, R26, PT ;  /* 0x0000001a0500720b */ /* 0x000fe20003f64000 */
[----:B----4-:R-:W-:Y:S01]  /*0400*/  FADD R3, R8, 0.0010000000474974513054 ;  /* 0x3a83126f08037421 */ /* 0x010fe20000000000 */
[----:B------:R-:W-:Y:S01]  /*0410*/  SEL R8, R7, RZ, P2 ;  /* 0x000000ff07087207 */ /* 0x000fe20001000000 */
[----:B------:R-:W-:Y:S01]  /*0420*/  FADD R9, R9, 0.0010000000474974513054 ;  /* 0x3a83126f09097421 */ /* 0x000fe20000000000 */
[----:B------:R-:W-:Y:S02]  /*0430*/  FSETP.NAN.AND P4, PT, R5, R5, PT ;  /* 0x000000050500720b */ /* 0x000fe40003f88000 */
[----:B------:R-:W-:-:S07]  /*0440*/  FSETP.NAN.AND P1, PT, R8, R8, PT ;  /* 0x000000080800720b */ /* 0x000fce0003f28000 */
[----:B------:R-:W-:Y:S02]  /*0450*/  @!P3 FSEL R5, R5, R26, P4 ;  /* 0x0000001a0505b208 */ /* 0x000fe40002000000 */
[----:B------:R-:W-:Y:S01]  /*0460*/  SEL R11, R11, RZ, P2 ;  /* 0x000000ff0b0b7207 */ /* 0x000fe20001000000 */
[----:B------:R-:W1:Y:S01]  /*0470*/  MUFU.SQRT R9, R9 ;  /* 0x0000000900097308 */ /* 0x000e620000002000 */
[----:B------:R-:W-:Y:S02]  /*0480*/  SEL R7, R2, RZ, P2 ;  /* 0x000000ff02077207 */ /* 0x000fe40001000000 */
[----:B------:R-:W-:Y:S02]  /*0490*/  SEL R4, R4, RZ, P2 ;  /* 0x000000ff04047207 */ /* 0x000fe40001000000 */
[----:B------:R-:W-:Y:S02]  /*04a0*/  FSETP.NAN.AND P4, PT, R11, R11, PT ;  /* 0x0000000b0b00720b */ /* 0x000fe40003f88000 */
[----:B------:R-:W-:Y:S01]  /*04b0*/  FSETP.GEU.AND P5, PT, R5, R8, PT ;  /* 0x000000080500720b */ /* 0x000fe20003fae000 */
[----:B------:R2:W3:Y:S01]  /*04c0*/  MUFU.SQRT R2, R3 ;  /* 0x0000000300027308 */ /* 0x0004e20000002000 */
[----:B------:R-:W-:-:S02]  /*04d0*/  FSETP.GT.AND P3, PT, R4, R7, PT ;  /* 0x000000070400720b */ /* 0x000fc40003f64000 */
[----:B------:R-:W-:-:S04]  /*04e0*/  @!P1 FSEL R8, R8, R5, !P5 ;  /* 0x0000000508089208 */ /* 0x000fc80006800000 */
[----:B------:R-:W-:Y:S02]  /*04f0*/  FSETP.GEU.AND P5, PT, R8, R11, PT ;  /* 0x0000000b0800720b */ /* 0x000fe40003fae000 */
[----:B------:R-:W-:Y:S02]  /*0500*/  FSETP.NAN.AND P6, PT, R4, R4, PT ;  /* 0x000000040400720b */ /* 0x000fe40003fc8000 */
[----:B--2---:R-:W-:Y:S02]  /*0510*/  SEL R3, R6, RZ, P2 ;  /* 0x000000ff06037207 */ /* 0x004fe40001000000 */
[----:B------:R-:W-:Y:S02]  /*0520*/  @!P4 FSEL R11, R11, R8, !P5 ;  /* 0x000000080b0bc208 */ /* 0x000fe40006800000 */
[----:B-1----:R-:W-:Y:S02]  /*0530*/  FSETP.GT.AND P5, PT, R9, 8.50705917302346158658e+37, PT ;  /* 0x7e8000000900780b */ /* 0x002fe40003fa4000 */
[----:B---3--:R-:W-:-:S02]  /*0540*/  FSETP.GT.AND P1, PT, R2, 8.50705917302346158658e+37, PT ;  /* 0x7e8000000200780b */ /* 0x008fc40003f24000 */
[----:B------:R-:W-:Y:S02]  /*0550*/  @!P3 FSEL R4, R4, R7, P6 ;  /* 0x000000070404b208 */ /* 0x000fe40003000000 */
[-C--:B------:R-:W-:Y:S02]  /*0560*/  FSETP.NAN.AND P6, PT, R3, R3.reuse, PT ;  /* 0x000000030300720b */ /* 0x080fe40003fc8000 */
[C---:B------:R-:W-:Y:S02]  /*0570*/  FSETP.GEU.AND P4, PT, R9.reuse, 1.175494350822287508e-38, PT ;  /* 0x008000000900780b */ /* 0x040fe40003f8e000 */
[----:B------:R-:W-:Y:S02]  /*0580*/  FSETP.GEU.AND P3, PT, R2, 1.175494350822287508e-38, PT ;  /* 0x008000000200780b */ /* 0x000fe40003f6e000 */
[----:B------:R-:W-:Y:S01]  /*0590*/  SEL R10, R10, RZ, P2 ;  /* 0x000000ff0a0a7207 */ /* 0x000fe20001000000 */
[----:B------:R-:W-:Y:S01]  /*05a0*/  @P5 FMUL R9, R9, 0.25 ;  /* 0x3e80000009095820 */ /* 0x000fe20000400000 */
[----:B------:R-:W-:Y:S01]  /*05b0*/  FSETP.GEU.AND P2, PT, R4, R3, PT ;  /* 0x000000030400720b */ /* 0x000fe20003f4e000 */
[----:B------:R-:W-:-:S04]  /*05c0*/  @P1 FMUL R2, R2, 0.25 ;  /* 0x3e80000002021820 */ /* 0x000fc80000400000 */
[----:B------:R-:W-:Y:S02]  /*05d0*/  @!P6 FSEL R3, R3, R4, !P2 ;  /* 0x000000040303e208 */ /* 0x000fe40005000000 */
[-C--:B------:R-:W-:Y:S01]  /*05e0*/  FSETP.NAN.AND P2, PT, R10, R10.reuse, PT ;  /* 0x0000000a0a00720b */ /* 0x080fe20003f48000 */
[----:B------:R-:W-:Y:S01]  /*05f0*/  @!P4 FMUL R9, R9, 16777216 ;  /* 0x4b8000000909c820 */ /* 0x000fe20000400000 */
[----:B------:R-:W-:Y:S01]  /*0600*/  @!P3 FMUL R2, R2, 16777216 ;  /* 0x4b8000000202b820 */ /* 0x000fe20000400000 */
[----:B------:R-:W-:Y:S01]  /*0610*/  IMAD.MOV.U32 R8, RZ, RZ, 0x3e800000 ;  /* 0x3e800000ff087424 */ /* 0x000fe200078e00ff */
[----:B0-----:R-:W-:Y:S01]  /*0620*/  SEL R23, R12, RZ, !P0 ;  /* 0x000000ff0c177207 */ /* 0x001fe20004000000 */
[----:B------:R-:W0:Y:S01]  /*0630*/  LDC.64 R4, c[0x0][0x248] ;  /* 0x00009200ff047b82 */ /* 0x000e220000000a00 */
[----:B------:R1:W2:Y:S01]  /*0640*/  MUFU.RCP R6, R2 ;  /* 0x0000000200067308 */ /* 0x0002a20000001000 */
[----:B------:R-:W-:Y:S02]  /*0650*/  FSETP.GEU.AND P6, PT, R3, R10, PT ;  /* 0x0000000a0300720b */ /* 0x000fe40003fce000 */
[----:B------:R-:W-:-:S05]  /*0660*/  SEL R14, R14, RZ, !P0 ;  /* 0x000000ff0e0e7207 */ /* 0x000fca0004000000 */
[----:B------:R-:W3:Y:S01]  /*0670*/  MUFU.RCP R9, R9 ;  /* 0x0000000900097308 */ /* 0x000ee20000001000 */
[C---:B------:R-:W-:Y:S02]  /*0680*/  FSEL R7, R8.reuse, 1, P1 ;  /* 0x3f80000008077808 */ /* 0x040fe40000800000 */
[----:B------:R-:W-:Y:S02]  /*0690*/  SEL R12, R13, RZ, !P0 ;  /* 0x000000ff0d0c7207 */ /* 0x000fe40004000000 */
[----:B------:R-:W-:Y:S02]  /*06a0*/  SEL R15, R15, RZ, !P0 ;  /* 0x000000ff0f0f7207 */ /* 0x000fe40004000000 */
[----:B------:R-:W-:Y:S02]  /*06b0*/  FSEL R8, R8, 1, P5 ;  /* 0x3f80000008087808 */ /* 0x000fe40002800000 */
[----:B------:R-:W-:Y:S02]  /*06c0*/  @!P2 FSEL R10, R10, R3, !P6 ;  /* 0x000000030a0aa208 */ /* 0x000fe40007000000 */
[----:B-1----:R-:W1:Y:S01]  /*06d0*/  LDC.64 R2, c[0x0][0x250] ;  /* 0x00009400ff027b82 */ /* 0x002e620000000a00 */
[----:B------:R-:W-:Y:S01]  /*06e0*/  @!P3 FMUL R7, R7, 16777216 ;  /* 0x4b8000000707b820 */ /* 0x000fe20000400000 */
[----:B------:R-:W-:Y:S01]  /*06f0*/  @!P0 FADD R10, R14, R23 ;  /* 0x000000170e0a8221 */ /* 0x000fe20000000000 */
[----:B------:R-:W-:Y:S01]  /*0700*/  @!P4 FMUL R8, R8, 16777216 ;  /* 0x4b8000000808c820 */ /* 0x000fe20000400000 */
[----:B------:R-:W-:Y:S01]  /*0710*/  @!P0 FADD R11, R15, R12 ;  /* 0x0000000c0f0b8221 */ /* 0x000fe20000000000 */
[----:B--2---:R-:W-:Y:S01]  /*0720*/  FMUL R7, R6, R7 ;  /* 0x0000000706077220 */ /* 0x004fe20000400000 */
[----:B------:R-:W-:Y:S01]  /*0730*/  FADD R16, -R16, R10 ;  /* 0x0000000a10107221 */ /* 0x000fe20000000100 */
[----:B---3--:R-:W-:Y:S01]  /*0740*/  FMUL R8, R9, R8 ;  /* 0x0000000809087220 */ /* 0x008fe20000400000 */
[----:B------:R-:W-:-:S02]  /*0750*/  FADD R17, -R17, R11 ;  /* 0x0000000b11117221 */ /* 0x000fc40000000100 */
[----:B------:R-:W-:Y:S02]  /*0760*/  FMUL R7, R16, R7 ;  /* 0x0000000710077220 */ /* 0x000fe40000400000 */
[----:B------:R-:W-:Y:S02]  /*0770*/  FMUL R8, R17, R8 ;  /* 0x0000000811087220 */ /* 0x000fe40000400000 */
[----:B-----5:R-:W-:Y:S02]  /*0780*/  FFMA R7, R18, R7, R20 ;  /* 0x0000000712077223 */ /* 0x020fe40000000014 */
[----:B------:R-:W-:-:S03]  /*0790*/  FFMA R8, R19, R8, R21 ;  /* 0x0000000813087223 */ /* 0x000fc60000000015 */
[C---:B------:R-:W-:Y:S02]  /*07a0*/  FSETP.GEU.AND P0, PT, R7.reuse, RZ, PT ;  /* 0x000000ff0700720b */ /* 0x040fe40003f0e000 */
[----:B------:R-:W-:Y:S01]  /*07b0*/  FSETP.GEU.AND P1, PT, R8, RZ, PT ;  /* 0x000000ff0800720b */ /* 0x000fe20003f2e000 */
[----:B0-----:R-:W-:Y:S01]  /*07c0*/  IMAD.WIDE R4, R0, 0x4, R4 ;  /* 0x0000000400047825 */ /* 0x001fe200078e0204 */
[----:B------:R-:W-:Y:S02]  /*07d0*/  FSEL R6, R7, RZ, P0 ;  /* 0x000000ff07067208 */ /* 0x000fe40000000000 */
[----:B------:R-:W-:Y:S01]  /*07e0*/  FSEL R7, R8, RZ, P1 ;  /* 0x000000ff08077208 */ /* 0x000fe20000800000 */
[----:B-1----:R-:W-:Y:S01]  /*07f0*/  IMAD.WIDE R2, R0, 0x4, R2 ;  /* 0x0000000400027825 */ /* 0x002fe200078e0202 */
[----:B------:R-:W-:Y:S04]  /*0800*/  STG.E.64 desc[UR4][R4.64], R10 ;  /* 0x0000000a04007986 */ /* 0x000fe8000c101b04 */
[----:B------:R-:W-:Y:S01]  /*0810*/  STG.E.64 desc[UR4][R2.64], R6 ;  /* 0x0000000602007986 */ /* 0x000fe2000c101b04 */
[----:B------:R-:W-:Y:S05]  /*0820*/  EXIT ;  /* 0x000000000000794d */ /* 0x000fea0003800000 */
.L_x_0:
[----:B------:R-:W-:-:S00]  /*0830*/  BRA `(.L_x_0) ;  /* 0xfffffffc00fc7947 */ /* 0x000fc0000383ffff */
[----:B------:R-:W-:-:S00]  /*0840*/  NOP ;  /* 0x0000000000007918 */ /* 0x000fc00000000000 */
        /* <DEDUP_REMOVED lines=11> */
.L_x_1:


//--------------------- .nv.global.init           --------------------------
	.section	.nv.global.init,"aw",@progbits
.nv.global.init:
	.type		_$_str,@object
	.size		_$_str,(_$_str_$_2 - _$_str)
_$_str:
        /*0000*/ 	.byte	0x5f, 0x5f, 0x43, 0x55, 0x44, 0x41, 0x5f, 0x46, 0x54, 0x5a, 0x00
	.type		_$_str_$_2,@object
	.size		_$_str_$_2,(.L_1 - _$_str_$_2)
_$_str_$_2:
        /*000b*/ 	.byte	0x5f, 0x5f, 0x43, 0x55, 0x44, 0x41, 0x5f, 0x50, 0x52, 0x45, 0x43, 0x5f, 0x53, 0x51, 0x52, 0x54
        /*001b*/ 	.byte	0x00
.L_1:


//--------------------- .nv.constant0.triton_poi_fused__native_batch_norm_legit_no_training_cat_relu_7 --------------------------
	.section	.nv.constant0.triton_poi_fused__native_batch_norm_legit_no_training_cat_relu_7,"a",@progbits
	.sectionflags	@""
	.align	4
.nv.constant0.triton_poi_fused__native_batch_norm_legit_no_training_cat_relu_7:
	.zero		604
